//
// Generated by NVIDIA NVVM Compiler
//
// Compiler Build ID: CL-36424714
// Cuda compilation tools, release 13.0, V13.0.88
// Based on NVVM 20.0.0
//

.version 9.0
.target sm_100
.address_size 64

	// .globl	_Z14matrixMultiplyPfS_S_iiiiii

.visible .entry _Z14matrixMultiplyPfS_S_iiiiii(
	.param .u64 .ptr .align 1 _Z14matrixMultiplyPfS_S_iiiiii_param_0,
	.param .u64 .ptr .align 1 _Z14matrixMultiplyPfS_S_iiiiii_param_1,
	.param .u64 .ptr .align 1 _Z14matrixMultiplyPfS_S_iiiiii_param_2,
	.param .u32 _Z14matrixMultiplyPfS_S_iiiiii_param_3,
	.param .u32 _Z14matrixMultiplyPfS_S_iiiiii_param_4,
	.param .u32 _Z14matrixMultiplyPfS_S_iiiiii_param_5,
	.param .u32 _Z14matrixMultiplyPfS_S_iiiiii_param_6,
	.param .u32 _Z14matrixMultiplyPfS_S_iiiiii_param_7,
	.param .u32 _Z14matrixMultiplyPfS_S_iiiiii_param_8
)
{
	.reg .pred 	%p<13>;
	.reg .b32 	%r<93>;
	.reg .b32 	%f<68>;
	.reg .b64 	%rd<69>;

	ld.param.u64 	%rd4, [_Z14matrixMultiplyPfS_S_iiiiii_param_0];
	ld.param.u64 	%rd5, [_Z14matrixMultiplyPfS_S_iiiiii_param_1];
	ld.param.u64 	%rd3, [_Z14matrixMultiplyPfS_S_iiiiii_param_2];
	ld.param.u32 	%r44, [_Z14matrixMultiplyPfS_S_iiiiii_param_4];
	ld.param.u32 	%r45, [_Z14matrixMultiplyPfS_S_iiiiii_param_6];
	ld.param.u32 	%r47, [_Z14matrixMultiplyPfS_S_iiiiii_param_7];
	ld.param.u32 	%r46, [_Z14matrixMultiplyPfS_S_iiiiii_param_8];
	cvta.to.global.u64 	%rd1, %rd5;
	cvta.to.global.u64 	%rd2, %rd4;
	mov.u32 	%r48, %ctaid.y;
	mov.u32 	%r49, %ntid.y;
	mov.u32 	%r50, %tid.y;
	mad.lo.s32 	%r1, %r48, %r49, %r50;
	mov.u32 	%r51, %ctaid.x;
	mov.u32 	%r52, %ntid.x;
	mul.lo.s32 	%r2, %r51, %r52;
	mov.u32 	%r3, %tid.x;
	add.s32 	%r4, %r2, %r3;
	setp.ge.u32 	%p1, %r1, %r47;
	setp.ge.u32 	%p2, %r4, %r46;
	or.pred  	%p3, %p1, %p2;
	@%p3 bra 	$L__BB0_14;
	setp.lt.s32 	%p4, %r44, 1;
	mov.f32 	%f67, 0f00000000;
	@%p4 bra 	$L__BB0_13;
	mul.lo.s32 	%r5, %r44, %r1;
	and.b32  	%r6, %r44, 7;
	setp.lt.u32 	%p5, %r44, 8;
	mov.f32 	%f67, 0f00000000;
	mov.b32 	%r91, 0;
	@%p5 bra 	$L__BB0_5;
	and.b32  	%r91, %r44, 2147483640;
	neg.s32 	%r89, %r91;
	add.s32 	%r54, %r3, %r45;
	add.s32 	%r88, %r54, %r2;
	shl.b32 	%r10, %r45, 3;
	shl.b32 	%r55, %r45, 1;
	add.s32 	%r87, %r4, %r55;
	mad.lo.s32 	%r86, %r45, 3, %r4;
	shl.b32 	%r56, %r45, 2;
	add.s32 	%r85, %r4, %r56;
	mad.lo.s32 	%r84, %r45, 5, %r4;
	mad.lo.s32 	%r83, %r45, 6, %r4;
	mad.lo.s32 	%r82, %r45, 7, %r4;
	add.s32 	%r80, %r5, 3;
	mov.f32 	%f67, 0f00000000;
	mov.u32 	%r81, %r4;
$L__BB0_4:
	.pragma "nounroll";
	add.s32 	%r57, %r80, -3;
	mul.wide.u32 	%rd6, %r57, 4;
	add.s64 	%rd7, %rd2, %rd6;
	ld.global.f32 	%f17, [%rd7];
	mul.wide.u32 	%rd8, %r81, 4;
	add.s64 	%rd9, %rd1, %rd8;
	ld.global.f32 	%f18, [%rd9];
	fma.rn.f32 	%f19, %f17, %f18, %f67;
	add.s32 	%r58, %r80, -2;
	mul.wide.u32 	%rd10, %r58, 4;
	add.s64 	%rd11, %rd2, %rd10;
	ld.global.f32 	%f20, [%rd11];
	mul.wide.u32 	%rd12, %r88, 4;
	add.s64 	%rd13, %rd1, %rd12;
	ld.global.f32 	%f21, [%rd13];
	fma.rn.f32 	%f22, %f20, %f21, %f19;
	add.s32 	%r59, %r80, -1;
	mul.wide.u32 	%rd14, %r59, 4;
	add.s64 	%rd15, %rd2, %rd14;
	ld.global.f32 	%f23, [%rd15];
	mul.wide.u32 	%rd16, %r87, 4;
	add.s64 	%rd17, %rd1, %rd16;
	ld.global.f32 	%f24, [%rd17];
	fma.rn.f32 	%f25, %f23, %f24, %f22;
	add.s32 	%r60, %r80, 4;
	mul.wide.u32 	%rd18, %r80, 4;
	add.s64 	%rd19, %rd2, %rd18;
	ld.global.f32 	%f26, [%rd19];
	mul.wide.u32 	%rd20, %r86, 4;
	add.s64 	%rd21, %rd1, %rd20;
	ld.global.f32 	%f27, [%rd21];
	fma.rn.f32 	%f28, %f26, %f27, %f25;
	add.s32 	%r61, %r80, 1;
	mul.wide.u32 	%rd22, %r61, 4;
	add.s64 	%rd23, %rd2, %rd22;
	ld.global.f32 	%f29, [%rd23];
	mul.wide.u32 	%rd24, %r85, 4;
	add.s64 	%rd25, %rd1, %rd24;
	ld.global.f32 	%f30, [%rd25];
	fma.rn.f32 	%f31, %f29, %f30, %f28;
	add.s32 	%r62, %r80, 2;
	mul.wide.u32 	%rd26, %r62, 4;
	add.s64 	%rd27, %rd2, %rd26;
	ld.global.f32 	%f32, [%rd27];
	mul.wide.u32 	%rd28, %r84, 4;
	add.s64 	%rd29, %rd1, %rd28;
	ld.global.f32 	%f33, [%rd29];
	fma.rn.f32 	%f34, %f32, %f33, %f31;
	add.s32 	%r63, %r80, 3;
	mul.wide.u32 	%rd30, %r63, 4;
	add.s64 	%rd31, %rd2, %rd30;
	ld.global.f32 	%f35, [%rd31];
	mul.wide.u32 	%rd32, %r83, 4;
	add.s64 	%rd33, %rd1, %rd32;
	ld.global.f32 	%f36, [%rd33];
	fma.rn.f32 	%f37, %f35, %f36, %f34;
	mul.wide.u32 	%rd34, %r60, 4;
	add.s64 	%rd35, %rd2, %rd34;
	ld.global.f32 	%f38, [%rd35];
	mul.wide.u32 	%rd36, %r82, 4;
	add.s64 	%rd37, %rd1, %rd36;
	ld.global.f32 	%f39, [%rd37];
	fma.rn.f32 	%f67, %f38, %f39, %f37;
	add.s32 	%r89, %r89, 8;
	add.s32 	%r88, %r88, %r10;
	add.s32 	%r87, %r87, %r10;
	add.s32 	%r86, %r86, %r10;
	add.s32 	%r85, %r85, %r10;
	add.s32 	%r84, %r84, %r10;
	add.s32 	%r83, %r83, %r10;
	add.s32 	%r82, %r82, %r10;
	add.s32 	%r81, %r81, %r10;
	add.s32 	%r80, %r80, 8;
	setp.ne.s32 	%p6, %r89, 0;
	@%p6 bra 	$L__BB0_4;
$L__BB0_5:
	setp.eq.s32 	%p7, %r6, 0;
	@%p7 bra 	$L__BB0_13;
	and.b32  	%r39, %r44, 3;
	setp.lt.u32 	%p8, %r6, 4;
	@%p8 bra 	$L__BB0_8;
	add.s32 	%r64, %r91, %r5;
	mul.wide.u32 	%rd38, %r64, 4;
	add.s64 	%rd39, %rd2, %rd38;
	ld.global.f32 	%f41, [%rd39];
	mad.lo.s32 	%r65, %r91, %r45, %r4;
	mul.wide.u32 	%rd40, %r65, 4;
	add.s64 	%rd41, %rd1, %rd40;
	ld.global.f32 	%f42, [%rd41];
	fma.rn.f32 	%f43, %f41, %f42, %f67;
	add.s32 	%r66, %r64, 1;
	mul.wide.u32 	%rd42, %r66, 4;
	add.s64 	%rd43, %rd2, %rd42;
	ld.global.f32 	%f44, [%rd43];
	add.s32 	%r67, %r65, %r45;
	mul.wide.u32 	%rd44, %r67, 4;
	add.s64 	%rd45, %rd1, %rd44;
	ld.global.f32 	%f45, [%rd45];
	fma.rn.f32 	%f46, %f44, %f45, %f43;
	add.s32 	%r68, %r64, 2;
	mul.wide.u32 	%rd46, %r68, 4;
	add.s64 	%rd47, %rd2, %rd46;
	ld.global.f32 	%f47, [%rd47];
	add.s32 	%r69, %r67, %r45;
	mul.wide.u32 	%rd48, %r69, 4;
	add.s64 	%rd49, %rd1, %rd48;
	ld.global.f32 	%f48, [%rd49];
	fma.rn.f32 	%f49, %f47, %f48, %f46;
	add.s32 	%r70, %r64, 3;
	mul.wide.u32 	%rd50, %r70, 4;
	add.s64 	%rd51, %rd2, %rd50;
	ld.global.f32 	%f50, [%rd51];
	add.s32 	%r71, %r69, %r45;
	mul.wide.u32 	%rd52, %r71, 4;
	add.s64 	%rd53, %rd1, %rd52;
	ld.global.f32 	%f51, [%rd53];
	fma.rn.f32 	%f67, %f50, %f51, %f49;
	add.s32 	%r91, %r91, 4;
$L__BB0_8:
	setp.eq.s32 	%p9, %r39, 0;
	@%p9 bra 	$L__BB0_13;
	setp.eq.s32 	%p10, %r39, 1;
	@%p10 bra 	$L__BB0_11;
	add.s32 	%r72, %r91, %r5;
	mul.wide.u32 	%rd54, %r72, 4;
	add.s64 	%rd55, %rd2, %rd54;
	ld.global.f32 	%f53, [%rd55];
	mad.lo.s32 	%r73, %r91, %r45, %r4;
	mul.wide.u32 	%rd56, %r73, 4;
	add.s64 	%rd57, %rd1, %rd56;
	ld.global.f32 	%f54, [%rd57];
	fma.rn.f32 	%f55, %f53, %f54, %f67;
	add.s32 	%r74, %r72, 1;
	mul.wide.u32 	%rd58, %r74, 4;
	add.s64 	%rd59, %rd2, %rd58;
	ld.global.f32 	%f56, [%rd59];
	add.s32 	%r75, %r73, %r45;
	mul.wide.u32 	%rd60, %r75, 4;
	add.s64 	%rd61, %rd1, %rd60;
	ld.global.f32 	%f57, [%rd61];
	fma.rn.f32 	%f67, %f56, %f57, %f55;
	add.s32 	%r91, %r91, 2;
$L__BB0_11:
	and.b32  	%r76, %r44, 1;
	setp.eq.b32 	%p11, %r76, 1;
	not.pred 	%p12, %p11;
	@%p12 bra 	$L__BB0_13;
	add.s32 	%r77, %r91, %r5;
	mul.wide.u32 	%rd62, %r77, 4;
	add.s64 	%rd63, %rd2, %rd62;
	ld.global.f32 	%f58, [%rd63];
	mad.lo.s32 	%r78, %r91, %r45, %r4;
	mul.wide.u32 	%rd64, %r78, 4;
	add.s64 	%rd65, %rd1, %rd64;
	ld.global.f32 	%f59, [%rd65];
	fma.rn.f32 	%f67, %f58, %f59, %f67;
$L__BB0_13:
	mad.lo.s32 	%r79, %r46, %r1, %r4;
	cvta.to.global.u64 	%rd66, %rd3;
	mul.wide.u32 	%rd67, %r79, 4;
	add.s64 	%rd68, %rd66, %rd67;
	st.global.f32 	[%rd68], %f67;
$L__BB0_14:
	ret;

}


// ===== COMPILED SASS (sm_100) =====

	.target	sm_100

	.elftype	@"ET_EXEC"


//--------------------- .note.nv.tkinfo           --------------------------
	.section	.note.nv.tkinfo,"",@"SHT_NOTE"
	.sectionflags	@"SHF_NOTE_NV_TKINFO"
	.tkinfo
        /*0018*/ 	.word	0x00000002
        /*0030*/ 	.string	""
        /*0030*/ 	.string	"ptxas"
        /*0030*/ 	.string	"Cuda compilation tools, release 13.0, V13.0.88"
        /*0030*/ 	.string	"Build cuda_13.0.r13.0/compiler.36424714_0"
        /*0030*/ 	.string	"-arch sm_100 -m 64 "



//--------------------- .note.nv.cuinfo           --------------------------
	.section	.note.nv.cuinfo,"",@"SHT_NOTE"
	.sectionflags	@"SHF_NOTE_NV_CUINFO"
        /*0018*/ 	.short	0x0002
        /*001a*/ 	.short	0x0064
        /*001c*/ 	.short	0x0082
	.zero		2


//--------------------- .nv.info                  --------------------------
	.section	.nv.info,"",@"SHT_CUDA_INFO"
	.align	4


	//----- nvinfo : EIATTR_REGCOUNT
	.align		4
        /*0000*/ 	.byte	0x04, 0x2f
        /*0002*/ 	.short	(.L_1 - .L_0)
	.align		4
.L_0:
        /*0004*/ 	.word	index@(_Z14matrixMultiplyPfS_S_iiiiii)
        /*0008*/ 	.word	0x00000020


	//----- nvinfo : EIATTR_FRAME_SIZE
	.align		4
.L_1:
        /*000c*/ 	.byte	0x04, 0x11
        /*000e*/ 	.short	(.L_3 - .L_2)
	.align		4
.L_2:
        /*0010*/ 	.word	index@(_Z14matrixMultiplyPfS_S_iiiiii)
        /*0014*/ 	.word	0x00000000


	//----- nvinfo : EIATTR_MIN_STACK_SIZE
	.align		4
.L_3:
        /*0018*/ 	.byte	0x04, 0x12
        /*001a*/ 	.short	(.L_5 - .L_4)
	.align		4
.L_4:
        /*001c*/ 	.word	index@(_Z14matrixMultiplyPfS_S_iiiiii)
        /*0020*/ 	.word	0x00000000
.L_5:


//--------------------- .nv.compat                --------------------------
	.section	.nv.compat,"",@"SHT_CUDA_COMPAT_INFO"
	.align	4
        /*0000*/ 	.byte	0x02, 0x09, 0x00, 0x00, 0x02, 0x02, 0x01, 0x00, 0x02, 0x05, 0x05, 0x00, 0x03, 0x07, 0x01, 0x01
        /*0010*/ 	.byte	0x02, 0x03, 0x00, 0x00, 0x02, 0x06, 0x01, 0x00, 0x04, 0x0b, 0x08, 0x00, 0x09, 0x00, 0x00, 0x00
        /*0020*/ 	.byte	0x00, 0x00, 0x00, 0x00


//--------------------- .nv.info._Z14matrixMultiplyPfS_S_iiiiii --------------------------
	.section	.nv.info._Z14matrixMultiplyPfS_S_iiiiii,"",@"SHT_CUDA_INFO"
	.sectionflags	@""
	.align	4


	//----- nvinfo : EIATTR_CUDA_API_VERSION
	.align		4
        /*0000*/ 	.byte	0x04, 0x37
        /*0002*/ 	.short	(.L_7 - .L_6)
.L_6:
        /*0004*/ 	.word	0x00000082


	//----- nvinfo : EIATTR_KPARAM_INFO
	.align		4
.L_7:
        /*0008*/ 	.byte	0x04, 0x17
        /*000a*/ 	.short	(.L_9 - .L_8)
.L_8:
        /*000c*/ 	.word	0x00000000
        /*0010*/ 	.short	0x0008
        /*0012*/ 	.short	0x002c
        /*0014*/ 	.byte	0x00, 0xf0, 0x11, 0x00


	//----- nvinfo : EIATTR_KPARAM_INFO
	.align		4
.L_9:
        /*0018*/ 	.byte	0x04, 0x17
        /*001a*/ 	.short	(.L_11 - .L_10)
.L_10:
        /*001c*/ 	.word	0x00000000
        /*0020*/ 	.short	0x0007
        /*0022*/ 	.short	0x0028
        /*0024*/ 	.byte	0x00, 0xf0, 0x11, 0x00


	//----- nvinfo : EIATTR_KPARAM_INFO
	.align		4
.L_11:
        /*0028*/ 	.byte	0x04, 0x17
        /*002a*/ 	.short	(.L_13 - .L_12)
.L_12:
        /*002c*/ 	.word	0x00000000
        /*0030*/ 	.short	0x0006
        /*0032*/ 	.short	0x0024
        /*0034*/ 	.byte	0x00, 0xf0, 0x11, 0x00


	//----- nvinfo : EIATTR_KPARAM_INFO
	.align		4
.L_13:
        /*0038*/ 	.byte	0x04, 0x17
        /*003a*/ 	.short	(.L_15 - .L_14)
.L_14:
        /*003c*/ 	.word	0x00000000
        /*0040*/ 	.short	0x0005
        /*0042*/ 	.short	0x0020
        /*0044*/ 	.byte	0x00, 0xf0, 0x11, 0x00


	//----- nvinfo : EIATTR_KPARAM_INFO
	.align		4
.L_15:
        /*0048*/ 	.byte	0x04, 0x17
        /*004a*/ 	.short	(.L_17 - .L_16)
.L_16:
        /*004c*/ 	.word	0x00000000
        /*0050*/ 	.short	0x0004
        /*0052*/ 	.short	0x001c
        /*0054*/ 	.byte	0x00, 0xf0, 0x11, 0x00


	//----- nvinfo : EIATTR_KPARAM_INFO
	.align		4
.L_17:
        /*0058*/ 	.byte	0x04, 0x17
        /*005a*/ 	.short	(.L_19 - .L_18)
.L_18:
        /*005c*/ 	.word	0x00000000
        /*0060*/ 	.short	0x0003
        /*0062*/ 	.short	0x0018
        /*0064*/ 	.byte	0x00, 0xf0, 0x11, 0x00


	//----- nvinfo : EIATTR_KPARAM_INFO
	.align		4
.L_19:
        /*0068*/ 	.byte	0x04, 0x17
        /*006a*/ 	.short	(.L_21 - .L_20)
.L_20:
        /*006c*/ 	.word	0x00000000
        /*0070*/ 	.short	0x0002
        /*0072*/ 	.short	0x0010
        /*0074*/ 	.byte	0x00, 0xf5, 0x21, 0x00


	//----- nvinfo : EIATTR_KPARAM_INFO
	.align		4
.L_21:
        /*0078*/ 	.byte	0x04, 0x17
        /*007a*/ 	.short	(.L_23 - .L_22)
.L_22:
        /*007c*/ 	.word	0x00000000
        /*0080*/ 	.short	0x0001
        /*0082*/ 	.short	0x0008
        /*0084*/ 	.byte	0x00, 0xf5, 0x21, 0x00


	//----- nvinfo : EIATTR_KPARAM_INFO
	.align		4
.L_23:
        /*0088*/ 	.byte	0x04, 0x17
        /*008a*/ 	.short	(.L_25 - .L_24)
.L_24:
        /*008c*/ 	.word	0x00000000
        /*0090*/ 	.short	0x0000
        /*0092*/ 	.short	0x0000
        /*0094*/ 	.byte	0x00, 0xf5, 0x21, 0x00


	//----- nvinfo : EIATTR_SPARSE_MMA_MASK
	.align		4
.L_25:
        /*0098*/ 	.byte	0x03, 0x50
        /*009a*/ 	.short	0x0000


	//----- nvinfo : EIATTR_MAXREG_COUNT
	.align		4
        /*009c*/ 	.byte	0x03, 0x1b
        /*009e*/ 	.short	0x00ff


	//----- nvinfo : EIATTR_MERCURY_ISA_VERSION
	.align		4
        /*00a0*/ 	.byte	0x03, 0x5f
        /*00a2*/ 	.short	0x0101


	//----- nvinfo : EIATTR_VRC_CTA_INIT_COUNT
	.align		4
        /*00a4*/ 	.byte	0x02, 0x4a
	.zero		1
	.zero		1


	//----- nvinfo : EIATTR_EXIT_INSTR_OFFSETS
	.align		4
        /*00a8*/ 	.byte	0x04, 0x1c
        /*00aa*/ 	.short	(.L_27 - .L_26)


	//   ....[0]....
.L_26:
        /*00ac*/ 	.word	0x000000d0


	//   ....[1]....
        /*00b0*/ 	.word	0x00000ac0


	//----- nvinfo : EIATTR_CBANK_PARAM_SIZE
	.align		4
.L_27:
        /*00b4*/ 	.byte	0x03, 0x19
        /*00b6*/ 	.short	0x0030


	//----- nvinfo : EIATTR_PARAM_CBANK
	.align		4
        /*00b8*/ 	.byte	0x04, 0x0a
        /*00ba*/ 	.short	(.L_29 - .L_28)
	.align		4
.L_28:
        /*00bc*/ 	.word	index@(.nv.constant0._Z14matrixMultiplyPfS_S_iiiiii)
        /*00c0*/ 	.short	0x0380
        /*00c2*/ 	.short	0x0030


	//----- nvinfo : EIATTR_SW_WAR
	.align		4
.L_29:
        /*00c4*/ 	.byte	0x04, 0x36
        /*00c6*/ 	.short	(.L_31 - .L_30)
.L_30:
        /*00c8*/ 	.word	0x00000008
.L_31:


//--------------------- .nv.callgraph             --------------------------
	.section	.nv.callgraph,"",@"SHT_CUDA_CALLGRAPH"
	.align	4
	.sectionentsize	8
	.align		4
        /*0000*/ 	.word	0x00000000
	.align		4
        /*0004*/ 	.word	0xffffffff
	.align		4
        /*0008*/ 	.word	0x00000000
	.align		4
        /*000c*/ 	.word	0xfffffffe
	.align		4
        /*0010*/ 	.word	0x00000000
	.align		4
        /*0014*/ 	.word	0xfffffffd
	.align		4
        /*0018*/ 	.word	0x00000000
	.align		4
        /*001c*/ 	.word	0xfffffffc


//--------------------- .text._Z14matrixMultiplyPfS_S_iiiiii --------------------------
	.section	.text._Z14matrixMultiplyPfS_S_iiiiii,"ax",@progbits
	.align	128
        .global         _Z14matrixMultiplyPfS_S_iiiiii
        .type           _Z14matrixMultiplyPfS_S_iiiiii,@function
        .size           _Z14matrixMultiplyPfS_S_iiiiii,(.L_x_5 - _Z14matrixMultiplyPfS_S_iiiiii)
        .other          _Z14matrixMultiplyPfS_S_iiiiii,@"STO_CUDA_ENTRY STV_DEFAULT"
_Z14matrixMultiplyPfS_S_iiiiii:
.text._Z14matrixMultiplyPfS_S_iiiiii:
[----:B------:R-:W-:Y:S01]  /*0000*/  LDC R1, c[0x0][0x37c] ;  /* 0x0000df00ff017b82 */ /* 0x000fe20000000800 */
[----:B------:R-:W0:Y:S07]  /*0010*/  S2R R4, SR_TID.X ;  /* 0x0000000000047919 */ /* 0x000e2e0000002100 */
[----:B------:R-:W1:Y:S01]  /*0020*/  S2UR UR4, SR_CTAID.X ;  /* 0x00000000000479c3 */ /* 0x000e620000002500 */
[----:B------:R-:W2:Y:S01]  /*0030*/  LDCU.64 UR8, c[0x0][0x3a8] ;  /* 0x00007500ff0877ac */ /* 0x000ea20008000a00 */
[----:B------:R-:W3:Y:S06]  /*0040*/  S2R R2, SR_TID.Y ;  /* 0x0000000000027919 */ /* 0x000eec0000002200 */
[----:B------:R-:W3:Y:S01]  /*0050*/  LDC R3, c[0x0][0x364] ;  /* 0x0000d900ff037b82 */ /* 0x000ee20000000800 */
[----:B------:R-:W1:Y:S07]  /*0060*/  LDCU UR5, c[0x0][0x360] ;  /* 0x00006c00ff0577ac */ /* 0x000e6e0008000800 */
[----:B------:R-:W3:Y:S01]  /*0070*/  S2UR UR6, SR_CTAID.Y ;  /* 0x00000000000679c3 */ /* 0x000ee20000002600 */
[----:B-1----:R-:W-:-:S06]  /*0080*/  UIMAD UR4, UR4, UR5, URZ ;  /* 0x00000005040472a4 */ /* 0x002fcc000f8e02ff */
[----:B0-----:R-:W-:-:S04]  /*0090*/  IADD3 R0, PT, PT, R4, UR4, RZ ;  /* 0x0000000404007c10 */ /* 0x001fc8000fffe0ff */
[----:B--2---:R-:W-:Y:S01]  /*00a0*/  ISETP.GE.U32.AND P0, PT, R0, UR9, PT ;  /* 0x0000000900007c0c */ /* 0x004fe2000bf06070 */
[----:B---3--:R-:W-:-:S05]  /*00b0*/  IMAD R3, R3, UR6, R2 ;  /* 0x0000000603037c24 */ /* 0x008fca000f8e0202 */
[----:B------:R-:W-:-:S13]  /*00c0*/  ISETP.GE.U32.OR P0, PT, R3, UR8, P0 ;  /* 0x0000000803007c0c */ /* 0x000fda0008706470 */
[----:B------:R-:W-:Y:S05]  /*00d0*/  @P0 EXIT ;  /* 0x000000000000094d */ /* 0x000fea0003800000 */
[----:B------:R-:W0:Y:S01]  /*00e0*/  LDC R2, c[0x0][0x39c] ;  /* 0x0000e700ff027b82 */ /* 0x000e220000000800 */
[----:B------:R-:W1:Y:S01]  /*00f0*/  LDCU.64 UR6, c[0x0][0x358] ;  /* 0x00006b00ff0677ac */ /* 0x000e620008000a00 */
[----:B------:R-:W-:Y:S01]  /*0100*/  HFMA2 R25, -RZ, RZ, 0, 0 ;  /* 0x00000000ff197431 */ /* 0x000fe200000001ff */
[----:B0-----:R-:W-:-:S13]  /*0110*/  ISETP.GE.AND P0, PT, R2, 0x1, PT ;  /* 0x000000010200780c */ /* 0x001fda0003f06270 */
[----:B-1----:R-:W-:Y:S05]  /*0120*/  @!P0 BRA `(.L_x_0) ;  /* 0x0000000800548947 */ /* 0x002fea0003800000 */
[C---:B------:R-:W-:Y:S02]  /*0130*/  ISETP.GE.U32.AND P1, PT, R2.reuse, 0x8, PT ;  /* 0x000000080200780c */ /* 0x040fe40003f26070 */
[----:B------:R-:W-:Y:S02]  /*0140*/  LOP3.LUT R5, R2, 0x7, RZ, 0xc0, !PT ;  /* 0x0000000702057812 */ /* 0x000fe400078ec0ff */
[----:B------:R-:W-:Y:S02]  /*0150*/  MOV R25, RZ ;  /* 0x000000ff00197202 */ /* 0x000fe40000000f00 */
[----:B------:R-:W-:Y:S02]  /*0160*/  ISETP.NE.AND P0, PT, R5, RZ, PT ;  /* 0x000000ff0500720c */ /* 0x000fe40003f05270 */
[----:B------:R-:W-:-:S05]  /*0170*/  MOV R7, RZ ;  /* 0x000000ff00077202 */ /* 0x000fca0000000f00 */
[----:B------:R-:W-:Y:S06]  /*0180*/  @!P1 BRA `(.L_x_1) ;  /* 0x0000000400289947 */ /* 0x000fec0003800000 */
[----:B------:R-:W0:Y:S01]  /*0190*/  LDC R9, c[0x0][0x3a4] ;  /* 0x0000e900ff097b82 */ /* 0x000e220000000800 */
[----:B------:R-:W-:Y:S01]  /*01a0*/  LOP3.LUT R7, R2, 0x7ffffff8, RZ, 0xc0, !PT ;  /* 0x7ffffff802077812 */ /* 0x000fe200078ec0ff */
[----:B------:R-:W-:Y:S01]  /*01b0*/  IMAD R6, R3, R2, 0x3 ;  /* 0x0000000303067424 */ /* 0x000fe200078e0202 */
[----:B------:R-:W-:Y:S02]  /*01c0*/  MOV R25, RZ ;  /* 0x000000ff00197202 */ /* 0x000fe40000000f00 */
[-C--:B------:R-:W-:Y:S02]  /*01d0*/  MOV R8, R0.reuse ;  /* 0x0000000000087202 */ /* 0x080fe40000000f00 */
[----:B------:R-:W-:Y:S02]  /*01e0*/  IADD3 R10, PT, PT, -R7, RZ, RZ ;  /* 0x000000ff070a7210 */ /* 0x000fe40007ffe1ff */
[C---:B0-----:R-:W-:Y:S01]  /*01f0*/  IADD3 R4, PT, PT, R9.reuse, UR4, R4 ;  /* 0x0000000409047c10 */ /* 0x041fe2000fffe004 */
[C-C-:B------:R-:W-:Y:S01]  /*0200*/  IMAD R11, R9.reuse, 0x3, R0.reuse ;  /* 0x00000003090b7824 */ /* 0x140fe200078e0200 */
[CC--:B------:R-:W-:Y:S01]  /*0210*/  LEA R12, R9.reuse, R0.reuse, 0x1 ;  /* 0x00000000090c7211 */ /* 0x0c0fe200078e08ff */
[C-C-:B------:R-:W-:Y:S01]  /*0220*/  IMAD R22, R9.reuse, 0x5, R0.reuse ;  /* 0x0000000509167824 */ /* 0x140fe200078e0200 */
[C---:B------:R-:W-:Y:S01]  /*0230*/  LEA R13, R9.reuse, R0, 0x2 ;  /* 0x00000000090d7211 */ /* 0x040fe200078e10ff */
[----:B------:R-:W-:-:S02]  /*0240*/  IMAD R23, R9, 0x6, R0 ;  /* 0x0000000609177824 */ /* 0x000fc400078e0200 */
[----:B------:R-:W-:-:S07]  /*0250*/  IMAD R24, R9, 0x7, R0 ;  /* 0x0000000709187824 */ /* 0x000fce00078e0200 */
.L_x_2:
[----:B------:R-:W0:Y:S01]  /*0260*/  LDC.64 R18, c[0x0][0x380] ;  /* 0x0000e000ff127b82 */ /* 0x000e220000000a00 */
[----:B------:R-:W-:-:S07]  /*0270*/  IADD3 R21, PT, PT, R6, -0x3, RZ ;  /* 0xfffffffd06157810 */ /* 0x000fce0007ffe0ff */
[----:B------:R-:W1:Y:S01]  /*0280*/  LDC.64 R14, c[0x0][0x388] ;  /* 0x0000e200ff0e7b82 */ /* 0x000e620000000a00 */
[----:B0-----:R-:W-:-:S06]  /*0290*/  IMAD.WIDE.U32 R20, R21, 0x4, R18 ;  /* 0x0000000415147825 */ /* 0x001fcc00078e0012 */
[----:B------:R-:W2:Y:S01]  /*02a0*/  LDG.E R20, desc[UR6][R20.64] ;  /* 0x0000000614147981 */ /* 0x000ea2000c1e1900 */
[----:B-1----:R-:W-:-:S06]  /*02b0*/  IMAD.WIDE.U32 R16, R8, 0x4, R14 ;  /* 0x0000000408107825 */ /* 0x002fcc00078e000e */
[----:B------:R-:W2:Y:S01]  /*02c0*/  LDG.E R16, desc[UR6][R16.64] ;  /* 0x0000000610107981 */ /* 0x000ea2000c1e1900 */
[----:B------:R-:W-:Y:S01]  /*02d0*/  IADD3 R27, PT, PT, R6, -0x2, RZ ;  /* 0xfffffffe061b7810 */ /* 0x000fe20007ffe0ff */
[----:B------:R-:W-:-:S06]  /*02e0*/  IMAD.WIDE.U32 R28, R4, 0x4, R14 ;  /* 0x00000004041c7825 */ /* 0x000fcc00078e000e */
[----:B------:R-:W3:Y:S01]  /*02f0*/  LDG.E R28, desc[UR6][R28.64] ;  /* 0x000000061c1c7981 */ /* 0x000ee2000c1e1900 */
[----:B--2---:R-:W-:Y:S01]  /*0300*/  FFMA R25, R20, R16, R25 ;  /* 0x0000001014197223 */ /* 0x004fe20000000019 */
[----:B------:R-:W-:Y:S01]  /*0310*/  IMAD.WIDE.U32 R20, R27, 0x4, R18 ;  /* 0x000000041b147825 */ /* 0x000fe200078e0012 */
[----:B------:R-:W-:-:S05]  /*0320*/  IADD3 R27, PT, PT, R6, -0x1, RZ ;  /* 0xffffffff061b7810 */ /* 0x000fca0007ffe0ff */
[----:B------:R-:W-:Y:S01]  /*0330*/  IMAD.WIDE.U32 R26, R27, 0x4, R18 ;  /* 0x000000041b1a7825 */ /* 0x000fe200078e0012 */
[----:B------:R-:W3:Y:S04]  /*0340*/  LDG.E R20, desc[UR6][R20.64] ;  /* 0x0000000614147981 */ /* 0x000ee8000c1e1900 */
[----:B------:R0:W2:Y:S02]  /*0350*/  LDG.E R16, desc[UR6][R26.64] ;  /* 0x000000061a107981 */ /* 0x0000a4000c1e1900 */
[----:B0-----:R-:W-:-:S05]  /*0360*/  IMAD.WIDE.U32 R26, R12, 0x4, R14 ;  /* 0x000000040c1a7825 */ /* 0x001fca00078e000e */
[----:B------:R-:W2:Y:S01]  /*0370*/  LDG.E R17, desc[UR6][R26.64] ;  /* 0x000000061a117981 */ /* 0x000ea2000c1e1900 */
[----:B------:R-:W-:Y:S01]  /*0380*/  IADD3 R21, PT, PT, R6, 0x1, RZ ;  /* 0x0000000106157810 */ /* 0x000fe20007ffe0ff */
[----:B---3--:R-:W-:-:S04]  /*0390*/  FFMA R25, R20, R28, R25 ;  /* 0x0000001c14197223 */ /* 0x008fc80000000019 */
[----:B--2---:R-:W-:Y:S01]  /*03a0*/  FFMA R25, R16, R17, R25 ;  /* 0x0000001110197223 */ /* 0x004fe20000000019 */
[----:B------:R-:W-:-:S05]  /*03b0*/  IMAD.WIDE.U32 R16, R6, 0x4, R18 ;  /* 0x0000000406107825 */ /* 0x000fca00078e0012 */
[----:B------:R0:W2:Y:S02]  /*03c0*/  LDG.E R28, desc[UR6][R16.64] ;  /* 0x00000006101c7981 */ /* 0x0000a4000c1e1900 */
[----:B0-----:R-:W-:-:S04]  /*03d0*/  IMAD.WIDE.U32 R16, R21, 0x4, R18 ;  /* 0x0000000415107825 */ /* 0x001fc800078e0012 */
[--C-:B------:R-:W-:Y:S02]  /*03e0*/  IMAD.WIDE.U32 R20, R11, 0x4, R14.reuse ;  /* 0x000000040b147825 */ /* 0x100fe400078e000e */
[----:B------:R-:W3:Y:S04]  /*03f0*/  LDG.E R16, desc[UR6][R16.64] ;  /* 0x0000000610107981 */ /* 0x000ee8000c1e1900 */
[----:B------:R0:W2:Y:S02]  /*0400*/  LDG.E R29, desc[UR6][R20.64] ;  /* 0x00000006141d7981 */ /* 0x0000a4000c1e1900 */
[----:B0-----:R-:W-:-:S05]  /*0410*/  IMAD.WIDE.U32 R20, R13, 0x4, R14 ;  /* 0x000000040d147825 */ /* 0x001fca00078e000e */
[----:B------:R0:W3:Y:S01]  /*0420*/  LDG.E R26, desc[UR6][R20.64] ;  /* 0x00000006141a7981 */ /* 0x0000e2000c1e1900 */
[C---:B------:R-:W-:Y:S02]  /*0430*/  IADD3 R27, PT, PT, R6.reuse, 0x3, RZ ;  /* 0x00000003061b7810 */ /* 0x040fe40007ffe0ff */
[----:B0-----:R-:W-:Y:S01]  /*0440*/  IADD3 R21, PT, PT, R6, 0x4, RZ ;  /* 0x0000000406157810 */ /* 0x001fe20007ffe0ff */
[----:B--2---:R-:W-:Y:S01]  /*0450*/  FFMA R25, R28, R29, R25 ;  /* 0x0000001d1c197223 */ /* 0x004fe20000000019 */
[----:B------:R-:W-:-:S05]  /*0460*/  IADD3 R29, PT, PT, R6, 0x2, RZ ;  /* 0x00000002061d7810 */ /* 0x000fca0007ffe0ff */
[----:B------:R-:W-:-:S06]  /*0470*/  IMAD.WIDE.U32 R28, R29, 0x4, R18 ;  /* 0x000000041d1c7825 */ /* 0x000fcc00078e0012 */
[----:B------:R-:W2:Y:S01]  /*0480*/  LDG.E R28, desc[UR6][R28.64] ;  /* 0x000000061c1c7981 */ /* 0x000ea2000c1e1900 */
[----:B---3--:R-:W-:Y:S01]  /*0490*/  FFMA R25, R16, R26, R25 ;  /* 0x0000001a10197223 */ /* 0x008fe20000000019 */
[----:B------:R-:W-:-:S04]  /*04a0*/  IMAD.WIDE.U32 R16, R22, 0x4, R14 ;  /* 0x0000000416107825 */ /* 0x000fc800078e000e */
[--C-:B------:R-:W-:Y:S02]  /*04b0*/  IMAD.WIDE.U32 R26, R27, 0x4, R18.reuse ;  /* 0x000000041b1a7825 */ /* 0x100fe400078e0012 */
[----:B------:R-:W2:Y:S02]  /*04c0*/  LDG.E R16, desc[UR6][R16.64] ;  /* 0x0000000610107981 */ /* 0x000ea4000c1e1900 */
[----:B------:R-:W-:Y:S02]  /*04d0*/  IMAD.WIDE.U32 R18, R21, 0x4, R18 ;  /* 0x0000000415127825 */ /* 0x000fe400078e0012 */
[----:B------:R-:W3:Y:S02]  /*04e0*/  LDG.E R26, desc[UR6][R26.64] ;  /* 0x000000061a1a7981 */ /* 0x000ee4000c1e1900 */
[--C-:B------:R-:W-:Y:S02]  /*04f0*/  IMAD.WIDE.U32 R20, R23, 0x4, R14.reuse ;  /* 0x0000000417147825 */ /* 0x100fe400078e000e */
[----:B------:R-:W4:Y:S02]  /*0500*/  LDG.E R18, desc[UR6][R18.64] ;  /* 0x0000000612127981 */ /* 0x000f24000c1e1900 */
[----:B------:R-:W-:-:S02]  /*0510*/  IMAD.WIDE.U32 R14, R24, 0x4, R14 ;  /* 0x00000004180e7825 */ /* 0x000fc400078e000e */
[----:B------:R-:W3:Y:S04]  /*0520*/  LDG.E R21, desc[UR6][R20.64] ;  /* 0x0000000614157981 */ /* 0x000ee8000c1e1900 */
[----:B------:R-:W4:Y:S01]  /*0530*/  LDG.E R14, desc[UR6][R14.64] ;  /* 0x000000060e0e7981 */ /* 0x000f22000c1e1900 */
[----:B------:R-:W-:-:S04]  /*0540*/  IADD3 R10, PT, PT, R10, 0x8, RZ ;  /* 0x000000080a0a7810 */ /* 0x000fc80007ffe0ff */
[----:B------:R-:W-:Y:S02]  /*0550*/  ISETP.NE.AND P1, PT, R10, RZ, PT ;  /* 0x000000ff0a00720c */ /* 0x000fe40003f25270 */
[----:B------:R-:W-:Y:S02]  /*0560*/  IADD3 R6, PT, PT, R6, 0x8, RZ ;  /* 0x0000000806067810 */ /* 0x000fe40007ffe0ff */
[C---:B------:R-:W-:Y:S02]  /*0570*/  LEA R4, R9.reuse, R4, 0x3 ;  /* 0x0000000409047211 */ /* 0x040fe400078e18ff */
[C---:B------:R-:W-:Y:S02]  /*0580*/  LEA R12, R9.reuse, R12, 0x3 ;  /* 0x0000000c090c7211 */ /* 0x040fe400078e18ff */
[C---:B------:R-:W-:Y:S02]  /*0590*/  LEA R11, R9.reuse, R11, 0x3 ;  /* 0x0000000b090b7211 */ /* 0x040fe400078e18ff */
[----:B------:R-:W-:-:S02]  /*05a0*/  LEA R13, R9, R13, 0x3 ;  /* 0x0000000d090d7211 */ /* 0x000fc400078e18ff */
[C---:B------:R-:W-:Y:S02]  /*05b0*/  LEA R22, R9.reuse, R22, 0x3 ;  /* 0x0000001609167211 */ /* 0x040fe400078e18ff */
[C---:B------:R-:W-:Y:S02]  /*05c0*/  LEA R23, R9.reuse, R23, 0x3 ;  /* 0x0000001709177211 */ /* 0x040fe400078e18ff */
[C---:B------:R-:W-:Y:S02]  /*05d0*/  LEA R24, R9.reuse, R24, 0x3 ;  /* 0x0000001809187211 */ /* 0x040fe400078e18ff */
[----:B------:R-:W-:Y:S01]  /*05e0*/  LEA R8, R9, R8, 0x3 ;  /* 0x0000000809087211 */ /* 0x000fe200078e18ff */
[----:B--2---:R-:W-:-:S04]  /*05f0*/  FFMA R25, R28, R16, R25 ;  /* 0x000000101c197223 */ /* 0x004fc80000000019 */
[----:B---3--:R-:W-:-:S04]  /*0600*/  FFMA R25, R26, R21, R25 ;  /* 0x000000151a197223 */ /* 0x008fc80000000019 */
[----:B----4-:R-:W-:Y:S01]  /*0610*/  FFMA R25, R18, R14, R25 ;  /* 0x0000000e12197223 */ /* 0x010fe20000000019 */
[----:B------:R-:W-:Y:S06]  /*0620*/  @P1 BRA `(.L_x_2) ;  /* 0xfffffffc000c1947 */ /* 0x000fec000383ffff */
.L_x_1:
[----:B------:R-:W-:Y:S05]  /*0630*/  @!P0 BRA `(.L_x_0) ;  /* 0x0000000400108947 */ /* 0x000fea0003800000 */
[----:B------:R-:W-:Y:S02]  /*0640*/  ISETP.GE.U32.AND P0, PT, R5, 0x4, PT ;  /* 0x000000040500780c */ /* 0x000fe40003f06070 */
[----:B------:R-:W-:-:S04]  /*0650*/  LOP3.LUT R20, R2, 0x3, RZ, 0xc0, !PT ;  /* 0x0000000302147812 */ /* 0x000fc800078ec0ff */
[----:B------:R-:W-:-:S07]  /*0660*/  ISETP.NE.AND P1, PT, R20, RZ, PT ;  /* 0x000000ff1400720c */ /* 0x000fce0003f25270 */
[----:B------:R-:W-:Y:S06]  /*0670*/  @!P0 BRA `(.L_x_3) ;  /* 0x0000000000808947 */ /* 0x000fec0003800000 */
[----:B------:R-:W0:Y:S01]  /*0680*/  LDC.64 R4, c[0x0][0x388] ;  /* 0x0000e200ff047b82 */ /* 0x000e220000000a00 */
[----:B------:R-:W1:Y:S01]  /*0690*/  LDCU UR5, c[0x0][0x3a4] ;  /* 0x00007480ff0577ac */ /* 0x000e620008000800 */
[----:B------:R-:W-:-:S05]  /*06a0*/  IMAD R11, R3, R2, R7 ;  /* 0x00000002030b7224 */ /* 0x000fca00078e0207 */
[C---:B------:R-:W-:Y:S01]  /*06b0*/  IADD3 R19, PT, PT, R11.reuse, 0x1, RZ ;  /* 0x000000010b137810 */ /* 0x040fe20007ffe0ff */
[----:B------:R-:W2:Y:S01]  /*06c0*/  LDC.64 R8, c[0x0][0x380] ;  /* 0x0000e000ff087b82 */ /* 0x000ea20000000a00 */
[----:B------:R-:W-:Y:S01]  /*06d0*/  IADD3 R21, PT, PT, R11, 0x2, RZ ;  /* 0x000000020b157810 */ /* 0x000fe20007ffe0ff */
[----:B-1----:R-:W-:-:S04]  /*06e0*/  IMAD R13, R7, UR5, R0 ;  /* 0x00000005070d7c24 */ /* 0x002fc8000f8e0200 */
[C---:B0-----:R-:W-:Y:S01]  /*06f0*/  IMAD.WIDE.U32 R16, R13.reuse, 0x4, R4 ;  /* 0x000000040d107825 */ /* 0x041fe200078e0004 */
[----:B------:R-:W-:-:S04]  /*0700*/  IADD3 R13, PT, PT, R13, UR5, RZ ;  /* 0x000000050d0d7c10 */ /* 0x000fc8000fffe0ff */
[----:B------:R-:W-:Y:S01]  /*0710*/  IADD3 R27, PT, PT, R13, UR5, RZ ;  /* 0x000000050d1b7c10 */ /* 0x000fe2000fffe0ff */
[--C-:B--2---:R-:W-:Y:S01]  /*0720*/  IMAD.WIDE.U32 R22, R11, 0x4, R8.reuse ;  /* 0x000000040b167825 */ /* 0x104fe200078e0008 */
[----:B------:R-:W2:Y:S03]  /*0730*/  LDG.E R16, desc[UR6][R16.64] ;  /* 0x0000000610107981 */ /* 0x000ea6000c1e1900 */
[----:B------:R-:W-:Y:S01]  /*0740*/  IMAD.WIDE.U32 R18, R19, 0x4, R8 ;  /* 0x0000000413127825 */ /* 0x000fe200078e0008 */
[----:B------:R-:W2:Y:S03]  /*0750*/  LDG.E R6, desc[UR6][R22.64] ;  /* 0x0000000616067981 */ /* 0x000ea6000c1e1900 */
[----:B------:R-:W-:Y:S01]  /*0760*/  IMAD.WIDE.U32 R14, R13, 0x4, R4 ;  /* 0x000000040d0e7825 */ /* 0x000fe200078e0004 */
[----:B------:R-:W-:Y:S01]  /*0770*/  IADD3 R29, PT, PT, R11, 0x3, RZ ;  /* 0x000000030b1d7810 */ /* 0x000fe20007ffe0ff */
[----:B------:R-:W3:Y:S02]  /*0780*/  LDG.E R18, desc[UR6][R18.64] ;  /* 0x0000000612127981 */ /* 0x000ee4000c1e1900 */
[----:B------:R-:W-:Y:S01]  /*0790*/  IMAD.WIDE.U32 R12, R21, 0x4, R8 ;  /* 0x00000004150c7825 */ /* 0x000fe200078e0008 */
[C---:B------:R-:W-:Y:S01]  /*07a0*/  IADD3 R21, PT, PT, R27.reuse, UR5, RZ ;  /* 0x000000051b157c10 */ /* 0x040fe2000fffe0ff */
[----:B------:R-:W3:Y:S02]  /*07b0*/  LDG.E R14, desc[UR6][R14.64] ;  /* 0x000000060e0e7981 */ /* 0x000ee4000c1e1900 */
[----:B------:R-:W-:-:S02]  /*07c0*/  IMAD.WIDE.U32 R10, R27, 0x4, R4 ;  /* 0x000000041b0a7825 */ /* 0x000fc400078e0004 */
[----:B------:R-:W4:Y:S02]  /*07d0*/  LDG.E R13, desc[UR6][R12.64] ;  /* 0x000000060c0d7981 */ /* 0x000f24000c1e1900 */
[----:B------:R-:W-:Y:S02]  /*07e0*/  IMAD.WIDE.U32 R8, R29, 0x4, R8 ;  /* 0x000000041d087825 */ /* 0x000fe400078e0008 */
[----:B------:R-:W4:Y:S02]  /*07f0*/  LDG.E R10, desc[UR6][R10.64] ;  /* 0x000000060a0a7981 */ /* 0x000f24000c1e1900 */
[----:B------:R-:W-:Y:S02]  /*0800*/  IMAD.WIDE.U32 R4, R21, 0x4, R4 ;  /* 0x0000000415047825 */ /* 0x000fe400078e0004 */
[----:B------:R-:W5:Y:S04]  /*0810*/  LDG.E R9, desc[UR6][R8.64] ;  /* 0x0000000608097981 */ /* 0x000f68000c1e1900 */
[----:B------:R-:W5:Y:S01]  /*0820*/  LDG.E R4, desc[UR6][R4.64] ;  /* 0x0000000604047981 */ /* 0x000f62000c1e1900 */
[----:B------:R-:W-:Y:S01]  /*0830*/  IADD3 R7, PT, PT, R7, 0x4, RZ ;  /* 0x0000000407077810 */ /* 0x000fe20007ffe0ff */
[----:B--2---:R-:W-:-:S04]  /*0840*/  FFMA R25, R6, R16, R25 ;  /* 0x0000001006197223 */ /* 0x004fc80000000019 */
[----:B---3--:R-:W-:-:S04]  /*0850*/  FFMA R18, R18, R14, R25 ;  /* 0x0000000e12127223 */ /* 0x008fc80000000019 */
[----:B----4-:R-:W-:-:S04]  /*0860*/  FFMA R18, R13, R10, R18 ;  /* 0x0000000a0d127223 */ /* 0x010fc80000000012 */
[----:B-----5:R-:W-:-:S07]  /*0870*/  FFMA R25, R9, R4, R18 ;  /* 0x0000000409197223 */ /* 0x020fce0000000012 */
.L_x_3:
[----:B------:R-:W-:Y:S05]  /*0880*/  @!P1 BRA `(.L_x_0) ;  /* 0x00000000007c9947 */ /* 0x000fea0003800000 */
[----:B------:R-:W-:Y:S01]  /*0890*/  ISETP.NE.AND P0, PT, R20, 0x1, PT ;  /* 0x000000011400780c */ /* 0x000fe20003f05270 */
[----:B------:R-:W0:Y:S01]  /*08a0*/  LDC.64 R14, c[0x0][0x388] ;  /* 0x0000e200ff0e7b82 */ /* 0x000e220000000a00 */
[----:B------:R-:W-:-:S04]  /*08b0*/  LOP3.LUT R4, R2, 0x1, RZ, 0xc0, !PT ;  /* 0x0000000102047812 */ /* 0x000fc800078ec0ff */
[----:B------:R-:W-:-:S03]  /*08c0*/  ISETP.NE.U32.AND P1, PT, R4, 0x1, PT ;  /* 0x000000010400780c */ /* 0x000fc60003f25070 */
[----:B------:R-:W1:Y:S04]  /*08d0*/  LDC.64 R10, c[0x0][0x380] ;  /* 0x0000e000ff0a7b82 */ /* 0x000e680000000a00 */
[----:B------:R-:W-:-:S04]  /*08e0*/  @P0 IMAD R13, R3, R2, R7 ;  /* 0x00000002030d0224 */ /* 0x000fc800078e0207 */
[----:B------:R-:W2:Y:S08]  /*08f0*/  @P0 LDC R6, c[0x0][0x3a4] ;  /* 0x0000e900ff060b82 */ /* 0x000eb00000000800 */
[----:B------:R-:W3:Y:S08]  /*0900*/  @!P1 LDC R18, c[0x0][0x3a4] ;  /* 0x0000e900ff129b82 */ /* 0x000ef00000000800 */
[----:B------:R-:W4:Y:S08]  /*0910*/  LDC.64 R8, c[0x0][0x380] ;  /* 0x0000e000ff087b82 */ /* 0x000f300000000a00 */
[----:B------:R-:W5:Y:S01]  /*0920*/  LDC.64 R4, c[0x0][0x388] ;  /* 0x0000e200ff047b82 */ /* 0x000f620000000a00 */
[C---:B--2---:R-:W-:Y:S01]  /*0930*/  @P0 IMAD R19, R7.reuse, R6, R0 ;  /* 0x0000000607130224 */ /* 0x044fe200078e0200 */
[----:B------:R-:W-:-:S03]  /*0940*/  @P0 IADD3 R7, PT, PT, R7, 0x2, RZ ;  /* 0x0000000207070810 */ /* 0x000fc60007ffe0ff */
[C---:B0-----:R-:W-:Y:S01]  /*0950*/  @P0 IMAD.WIDE.U32 R16, R19.reuse, 0x4, R14 ;  /* 0x0000000413100825 */ /* 0x041fe200078e000e */
[----:B------:R-:W-:Y:S02]  /*0960*/  @P0 IADD3 R21, PT, PT, R19, R6, RZ ;  /* 0x0000000613150210 */ /* 0x000fe40007ffe0ff */
[C---:B------:R-:W-:Y:S01]  /*0970*/  @P0 IADD3 R19, PT, PT, R13.reuse, 0x1, RZ ;  /* 0x000000010d130810 */ /* 0x040fe20007ffe0ff */
[--C-:B-1----:R-:W-:Y:S01]  /*0980*/  @P0 IMAD.WIDE.U32 R12, R13, 0x4, R10.reuse ;  /* 0x000000040d0c0825 */ /* 0x102fe200078e000a */
[----:B------:R-:W2:Y:S03]  /*0990*/  @P0 LDG.E R6, desc[UR6][R16.64] ;  /* 0x0000000610060981 */ /* 0x000ea6000c1e1900 */
[----:B------:R-:W-:Y:S02]  /*09a0*/  @P0 IMAD.WIDE.U32 R10, R19, 0x4, R10 ;  /* 0x00000004130a0825 */ /* 0x000fe400078e000a */
[----:B------:R-:W2:Y:S02]  /*09b0*/  @P0 LDG.E R12, desc[UR6][R12.64] ;  /* 0x000000060c0c0981 */ /* 0x000ea4000c1e1900 */
[----:B------:R-:W-:-:S02]  /*09c0*/  @!P1 IMAD R19, R3, R2, R7 ;  /* 0x0000000203139224 */ /* 0x000fc400078e0207 */
[----:B------:R-:W-:Y:S01]  /*09d0*/  @P0 IMAD.WIDE.U32 R14, R21, 0x4, R14 ;  /* 0x00000004150e0825 */ /* 0x000fe200078e000e */
[----:B------:R-:W2:Y:S03]  /*09e0*/  @P0 LDG.E R11, desc[UR6][R10.64] ;  /* 0x000000060a0b0981 */ /* 0x000ea6000c1e1900 */
[----:B---3--:R-:W-:Y:S02]  /*09f0*/  @!P1 IMAD R7, R7, R18, R0 ;  /* 0x0000001207079224 */ /* 0x008fe400078e0200 */
[----:B----4-:R-:W-:Y:S01]  /*0a00*/  @!P1 IMAD.WIDE.U32 R8, R19, 0x4, R8 ;  /* 0x0000000413089825 */ /* 0x010fe200078e0008 */
[----:B------:R-:W3:Y:S03]  /*0a10*/  @P0 LDG.E R14, desc[UR6][R14.64] ;  /* 0x000000060e0e0981 */ /* 0x000ee6000c1e1900 */
[----:B-----5:R-:W-:-:S02]  /*0a20*/  @!P1 IMAD.WIDE.U32 R4, R7, 0x4, R4 ;  /* 0x0000000407049825 */ /* 0x020fc400078e0004 */
[----:B------:R-:W4:Y:S04]  /*0a30*/  @!P1 LDG.E R8, desc[UR6][R8.64] ;  /* 0x0000000608089981 */ /* 0x000f28000c1e1900 */
[----:B------:R-:W4:Y:S01]  /*0a40*/  @!P1 LDG.E R4, desc[UR6][R4.64] ;  /* 0x0000000604049981 */ /* 0x000f22000c1e1900 */
[----:B--2---:R-:W-:-:S04]  /*0a50*/  @P0 FFMA R6, R12, R6, R25 ;  /* 0x000000060c060223 */ /* 0x004fc80000000019 */
[----:B---3--:R-:W-:-:S04]  /*0a60*/  @P0 FFMA R25, R11, R14, R6 ;  /* 0x0000000e0b190223 */ /* 0x008fc80000000006 */
[----:B----4-:R-:W-:-:S07]  /*0a70*/  @!P1 FFMA R25, R8, R4, R25 ;  /* 0x0000000408199223 */ /* 0x010fce0000000019 */
.L_x_0:
[----:B------:R-:W0:Y:S01]  /*0a80*/  LDC.64 R4, c[0x0][0x390] ;  /* 0x0000e400ff047b82 */ /* 0x000e220000000a00 */
[----:B------:R-:W-:-:S04]  /*0a90*/  IMAD R3, R3, UR9, R0 ;  /* 0x0000000903037c24 */ /* 0x000fc8000f8e0200 */
[----:B0-----:R-:W-:-:S05]  /*0aa0*/  IMAD.WIDE.U32 R2, R3, 0x4, R4 ;  /* 0x0000000403027825 */ /* 0x001fca00078e0004 */
[----:B------:R-:W-:Y:S01]  /*0ab0*/  STG.E desc[UR6][R2.64], R25 ;  /* 0x0000001902007986 */ /* 0x000fe2000c101906 */
[----:B------:R-:W-:Y:S05]  /*0ac0*/  EXIT ;  /* 0x000000000000794d */ /* 0x000fea0003800000 */
.L_x_4:
[----:B------:R-:W-:-:S00]  /*0ad0*/  BRA `(.L_x_4) ;  /* 0xfffffffc00fc7947 */ /* 0x000fc0000383ffff */
[----:B------:R-:W-:-:S00]  /*0ae0*/  NOP ;  /* 0x0000000000007918 */ /* 0x000fc00000000000 */
        /* <DEDUP_REMOVED lines=9> */
.L_x_5:


//--------------------- .nv.shared.reserved.0     --------------------------
	.section	.nv.shared.reserved.0,"aw",@nobits
	.weak		__nv_reservedSMEM_offset_0_alias
	.size		__nv_reservedSMEM_offset_0_alias, 0, 64
	.other		__nv_reservedSMEM_offset_0_alias,@"STO_CUDA_RESERVED_SHARED STV_DEFAULT"
__nv_reservedSMEM_offset_0_alias:
	.zero		0
	.zero		64


//--------------------- .nv.constant0._Z14matrixMultiplyPfS_S_iiiiii --------------------------
	.section	.nv.constant0._Z14matrixMultiplyPfS_S_iiiiii,"a",@progbits
	.sectionflags	@""
	.align	4
.nv.constant0._Z14matrixMultiplyPfS_S_iiiiii:
	.zero		944


//--------------------- SYMBOLS --------------------------

	.type		.nv.reservedSmem.offset0,@object
	.size		.nv.reservedSmem.offset0,0x4
